//
// Generated by NVIDIA NVVM Compiler
//
// Compiler Build ID: CL-36424714
// Cuda compilation tools, release 13.0, V13.0.88
// Based on NVVM 20.0.0
//

.version 9.0
.target sm_100
.address_size 64

	// .globl	_Z10PDH_kernelP10hist_entryP8atomdescxd

.visible .entry _Z10PDH_kernelP10hist_entryP8atomdescxd(
	.param .u64 .ptr .align 1 _Z10PDH_kernelP10hist_entryP8atomdescxd_param_0,
	.param .u64 .ptr .align 1 _Z10PDH_kernelP10hist_entryP8atomdescxd_param_1,
	.param .u64 _Z10PDH_kernelP10hist_entryP8atomdescxd_param_2,
	.param .f64 _Z10PDH_kernelP10hist_entryP8atomdescxd_param_3
)
{
	.reg .pred 	%p<4>;
	.reg .b32 	%r<11>;
	.reg .b64 	%rd<16>;
	.reg .b64 	%fd<16>;

	ld.param.u64 	%rd8, [_Z10PDH_kernelP10hist_entryP8atomdescxd_param_0];
	ld.param.u64 	%rd10, [_Z10PDH_kernelP10hist_entryP8atomdescxd_param_1];
	ld.param.u64 	%rd9, [_Z10PDH_kernelP10hist_entryP8atomdescxd_param_2];
	ld.param.f64 	%fd1, [_Z10PDH_kernelP10hist_entryP8atomdescxd_param_3];
	cvta.to.global.u64 	%rd1, %rd10;
	mov.u32 	%r4, %ctaid.x;
	mov.u32 	%r5, %ntid.x;
	mov.u32 	%r6, %tid.x;
	mad.lo.s32 	%r7, %r4, %r5, %r6;
	cvt.s64.s32 	%rd2, %r7;
	setp.le.s64 	%p1, %rd9, %rd2;
	@%p1 bra 	$L__BB0_4;
	cvt.u32.u64 	%r8, %rd2;
	add.s32 	%r10, %r8, 1;
	cvt.s64.s32 	%rd15, %r10;
	setp.le.s64 	%p2, %rd9, %rd15;
	@%p2 bra 	$L__BB0_4;
	mad.lo.s64 	%rd4, %rd2, 24, %rd1;
	cvta.to.global.u64 	%rd5, %rd8;
$L__BB0_3:
	ld.global.f64 	%fd2, [%rd4];
	mad.lo.s64 	%rd11, %rd15, 24, %rd1;
	ld.global.f64 	%fd3, [%rd11];
	ld.global.f64 	%fd4, [%rd4+8];
	ld.global.f64 	%fd5, [%rd11+8];
	ld.global.f64 	%fd6, [%rd4+16];
	ld.global.f64 	%fd7, [%rd11+16];
	sub.f64 	%fd8, %fd2, %fd3;
	sub.f64 	%fd9, %fd4, %fd5;
	mul.f64 	%fd10, %fd9, %fd9;
	fma.rn.f64 	%fd11, %fd8, %fd8, %fd10;
	sub.f64 	%fd12, %fd6, %fd7;
	fma.rn.f64 	%fd13, %fd12, %fd12, %fd11;
	sqrt.rn.f64 	%fd14, %fd13;
	div.rn.f64 	%fd15, %fd14, %fd1;
	cvt.rzi.s32.f64 	%r9, %fd15;
	mul.wide.s32 	%rd12, %r9, 8;
	add.s64 	%rd13, %rd5, %rd12;
	atom.global.add.u64 	%rd14, [%rd13], 1;
	add.s32 	%r10, %r10, 1;
	cvt.s64.s32 	%rd15, %r10;
	setp.gt.s64 	%p3, %rd9, %rd15;
	@%p3 bra 	$L__BB0_3;
$L__BB0_4:
	ret;

}
	// .globl	_Z11PDH_kernel2P10hist_entryP8atomdescxd
.visible .entry _Z11PDH_kernel2P10hist_entryP8atomdescxd(
	.param .u64 .ptr .align 1 _Z11PDH_kernel2P10hist_entryP8atomdescxd_param_0,
	.param .u64 .ptr .align 1 _Z11PDH_kernel2P10hist_entryP8atomdescxd_param_1,
	.param .u64 _Z11PDH_kernel2P10hist_entryP8atomdescxd_param_2,
	.param .f64 _Z11PDH_kernel2P10hist_entryP8atomdescxd_param_3
)
{


	ret;

}


// ===== COMPILED SASS (sm_100) =====

	.target	sm_100

	.elftype	@"ET_EXEC"


//--------------------- .note.nv.tkinfo           --------------------------
	.section	.note.nv.tkinfo,"",@"SHT_NOTE"
	.sectionflags	@"SHF_NOTE_NV_TKINFO"
	.tkinfo
        /*0018*/ 	.word	0x00000002
        /*0030*/ 	.string	""
        /*0030*/ 	.string	"ptxas"
        /*0030*/ 	.string	"Cuda compilation tools, release 13.0, V13.0.88"
        /*0030*/ 	.string	"Build cuda_13.0.r13.0/compiler.36424714_0"
        /*0030*/ 	.string	"-arch sm_100 -m 64 "



//--------------------- .note.nv.cuinfo           --------------------------
	.section	.note.nv.cuinfo,"",@"SHT_NOTE"
	.sectionflags	@"SHF_NOTE_NV_CUINFO"
        /*0018*/ 	.short	0x0002
        /*001a*/ 	.short	0x0064
        /*001c*/ 	.short	0x0082
	.zero		2


//--------------------- .nv.info                  --------------------------
	.section	.nv.info,"",@"SHT_CUDA_INFO"
	.align	4


	//----- nvinfo : EIATTR_REGCOUNT
	.align		4
        /*0000*/ 	.byte	0x04, 0x2f
        /*0002*/ 	.short	(.L_1 - .L_0)
	.align		4
.L_0:
        /*0004*/ 	.word	index@(_Z10PDH_kernelP10hist_entryP8atomdescxd)
        /*0008*/ 	.word	0x0000001e


	//----- nvinfo : EIATTR_FRAME_SIZE
	.align		4
.L_1:
        /*000c*/ 	.byte	0x04, 0x11
        /*000e*/ 	.short	(.L_3 - .L_2)
	.align		4
.L_2:
        /*0010*/ 	.word	index@($__internal_1_$__cuda_sm20_dsqrt_rn_f64_mediumpath_v1)
        /*0014*/ 	.word	0x00000000


	//----- nvinfo : EIATTR_FRAME_SIZE
	.align		4
.L_3:
        /*0018*/ 	.byte	0x04, 0x11
        /*001a*/ 	.short	(.L_5 - .L_4)
	.align		4
.L_4:
        /*001c*/ 	.word	index@($__internal_0_$__cuda_sm20_div_rn_f64_full)
        /*0020*/ 	.word	0x00000000


	//----- nvinfo : EIATTR_FRAME_SIZE
	.align		4
.L_5:
        /*0024*/ 	.byte	0x04, 0x11
        /*0026*/ 	.short	(.L_7 - .L_6)
	.align		4
.L_6:
        /*0028*/ 	.word	index@(_Z10PDH_kernelP10hist_entryP8atomdescxd)
        /*002c*/ 	.word	0x00000000


	//----- nvinfo : EIATTR_REGCOUNT
	.align		4
.L_7:
        /*0030*/ 	.byte	0x04, 0x2f
        /*0032*/ 	.short	(.L_9 - .L_8)
	.align		4
.L_8:
        /*0034*/ 	.word	index@(_Z11PDH_kernel2P10hist_entryP8atomdescxd)
        /*0038*/ 	.word	0x00000004


	//----- nvinfo : EIATTR_FRAME_SIZE
	.align		4
.L_9:
        /*003c*/ 	.byte	0x04, 0x11
        /*003e*/ 	.short	(.L_11 - .L_10)
	.align		4
.L_10:
        /*0040*/ 	.word	index@(_Z11PDH_kernel2P10hist_entryP8atomdescxd)
        /*0044*/ 	.word	0x00000000


	//----- nvinfo : EIATTR_MIN_STACK_SIZE
	.align		4
.L_11:
        /*0048*/ 	.byte	0x04, 0x12
        /*004a*/ 	.short	(.L_13 - .L_12)
	.align		4
.L_12:
        /*004c*/ 	.word	index@(_Z11PDH_kernel2P10hist_entryP8atomdescxd)
        /*0050*/ 	.word	0x00000000


	//----- nvinfo : EIATTR_MIN_STACK_SIZE
	.align		4
.L_13:
        /*0054*/ 	.byte	0x04, 0x12
        /*0056*/ 	.short	(.L_15 - .L_14)
	.align		4
.L_14:
        /*0058*/ 	.word	index@(_Z10PDH_kernelP10hist_entryP8atomdescxd)
        /*005c*/ 	.word	0x00000000
.L_15:


//--------------------- .nv.compat                --------------------------
	.section	.nv.compat,"",@"SHT_CUDA_COMPAT_INFO"
	.align	4
        /*0000*/ 	.byte	0x02, 0x09, 0x00, 0x00, 0x02, 0x02, 0x01, 0x00, 0x02, 0x05, 0x05, 0x00, 0x03, 0x07, 0x01, 0x01
        /*0010*/ 	.byte	0x02, 0x03, 0x00, 0x00, 0x02, 0x06, 0x01, 0x00, 0x04, 0x0b, 0x08, 0x00, 0x01, 0x00, 0x00, 0x00
        /*0020*/ 	.byte	0x00, 0x00, 0x00, 0x00


//--------------------- .nv.info._Z11PDH_kernel2P10hist_entryP8atomdescxd --------------------------
	.section	.nv.info._Z11PDH_kernel2P10hist_entryP8atomdescxd,"",@"SHT_CUDA_INFO"
	.sectionflags	@""
	.align	4


	//----- nvinfo : EIATTR_CUDA_API_VERSION
	.align		4
        /*0000*/ 	.byte	0x04, 0x37
        /*0002*/ 	.short	(.L_17 - .L_16)
.L_16:
        /*0004*/ 	.word	0x00000082


	//----- nvinfo : EIATTR_KPARAM_INFO
	.align		4
.L_17:
        /*0008*/ 	.byte	0x04, 0x17
        /*000a*/ 	.short	(.L_19 - .L_18)
.L_18:
        /*000c*/ 	.word	0x00000000
        /*0010*/ 	.short	0x0003
        /*0012*/ 	.short	0x0018
        /*0014*/ 	.byte	0x00, 0xf0, 0x21, 0x00


	//----- nvinfo : EIATTR_KPARAM_INFO
	.align		4
.L_19:
        /*0018*/ 	.byte	0x04, 0x17
        /*001a*/ 	.short	(.L_21 - .L_20)
.L_20:
        /*001c*/ 	.word	0x00000000
        /*0020*/ 	.short	0x0002
        /*0022*/ 	.short	0x0010
        /*0024*/ 	.byte	0x00, 0xf0, 0x21, 0x00


	//----- nvinfo : EIATTR_KPARAM_INFO
	.align		4
.L_21:
        /*0028*/ 	.byte	0x04, 0x17
        /*002a*/ 	.short	(.L_23 - .L_22)
.L_22:
        /*002c*/ 	.word	0x00000000
        /*0030*/ 	.short	0x0001
        /*0032*/ 	.short	0x0008
        /*0034*/ 	.byte	0x00, 0xf5, 0x21, 0x00


	//----- nvinfo : EIATTR_KPARAM_INFO
	.align		4
.L_23:
        /*0038*/ 	.byte	0x04, 0x17
        /*003a*/ 	.short	(.L_25 - .L_24)
.L_24:
        /*003c*/ 	.word	0x00000000
        /*0040*/ 	.short	0x0000
        /*0042*/ 	.short	0x0000
        /*0044*/ 	.byte	0x00, 0xf5, 0x21, 0x00


	//----- nvinfo : EIATTR_SPARSE_MMA_MASK
	.align		4
.L_25:
        /*0048*/ 	.byte	0x03, 0x50
        /*004a*/ 	.short	0x0000


	//----- nvinfo : EIATTR_MAXREG_COUNT
	.align		4
        /*004c*/ 	.byte	0x03, 0x1b
        /*004e*/ 	.short	0x00ff


	//----- nvinfo : EIATTR_MERCURY_ISA_VERSION
	.align		4
        /*0050*/ 	.byte	0x03, 0x5f
        /*0052*/ 	.short	0x0101


	//----- nvinfo : EIATTR_VRC_CTA_INIT_COUNT
	.align		4
        /*0054*/ 	.byte	0x02, 0x4a
	.zero		1
	.zero		1


	//----- nvinfo : EIATTR_EXIT_INSTR_OFFSETS
	.align		4
        /*0058*/ 	.byte	0x04, 0x1c
        /*005a*/ 	.short	(.L_27 - .L_26)


	//   ....[0]....
.L_26:
        /*005c*/ 	.word	0x00000010


	//----- nvinfo : EIATTR_CBANK_PARAM_SIZE
	.align		4
.L_27:
        /*0060*/ 	.byte	0x03, 0x19
        /*0062*/ 	.short	0x0020


	//----- nvinfo : EIATTR_PARAM_CBANK
	.align		4
        /*0064*/ 	.byte	0x04, 0x0a
        /*0066*/ 	.short	(.L_29 - .L_28)
	.align		4
.L_28:
        /*0068*/ 	.word	index@(.nv.constant0._Z11PDH_kernel2P10hist_entryP8atomdescxd)
        /*006c*/ 	.short	0x0380
        /*006e*/ 	.short	0x0020


	//----- nvinfo : EIATTR_SW_WAR
	.align		4
.L_29:
        /*0070*/ 	.byte	0x04, 0x36
        /*0072*/ 	.short	(.L_31 - .L_30)
.L_30:
        /*0074*/ 	.word	0x00000008
.L_31:


//--------------------- .nv.info._Z10PDH_kernelP10hist_entryP8atomdescxd --------------------------
	.section	.nv.info._Z10PDH_kernelP10hist_entryP8atomdescxd,"",@"SHT_CUDA_INFO"
	.sectionflags	@""
	.align	4


	//----- nvinfo : EIATTR_CUDA_API_VERSION
	.align		4
        /*0000*/ 	.byte	0x04, 0x37
        /*0002*/ 	.short	(.L_33 - .L_32)
.L_32:
        /*0004*/ 	.word	0x00000082


	//----- nvinfo : EIATTR_KPARAM_INFO
	.align		4
.L_33:
        /*0008*/ 	.byte	0x04, 0x17
        /*000a*/ 	.short	(.L_35 - .L_34)
.L_34:
        /*000c*/ 	.word	0x00000000
        /*0010*/ 	.short	0x0003
        /*0012*/ 	.short	0x0018
        /*0014*/ 	.byte	0x00, 0xf0, 0x21, 0x00


	//----- nvinfo : EIATTR_KPARAM_INFO
	.align		4
.L_35:
        /*0018*/ 	.byte	0x04, 0x17
        /*001a*/ 	.short	(.L_37 - .L_36)
.L_36:
        /*001c*/ 	.word	0x00000000
        /*0020*/ 	.short	0x0002
        /*0022*/ 	.short	0x0010
        /*0024*/ 	.byte	0x00, 0xf0, 0x21, 0x00


	//----- nvinfo : EIATTR_KPARAM_INFO
	.align		4
.L_37:
        /*0028*/ 	.byte	0x04, 0x17
        /*002a*/ 	.short	(.L_39 - .L_38)
.L_38:
        /*002c*/ 	.word	0x00000000
        /*0030*/ 	.short	0x0001
        /*0032*/ 	.short	0x0008
        /*0034*/ 	.byte	0x00, 0xf5, 0x21, 0x00


	//----- nvinfo : EIATTR_KPARAM_INFO
	.align		4
.L_39:
        /*0038*/ 	.byte	0x04, 0x17
        /*003a*/ 	.short	(.L_41 - .L_40)
.L_40:
        /*003c*/ 	.word	0x00000000
        /*0040*/ 	.short	0x0000
        /*0042*/ 	.short	0x0000
        /*0044*/ 	.byte	0x00, 0xf5, 0x21, 0x00


	//----- nvinfo : EIATTR_SPARSE_MMA_MASK
	.align		4
.L_41:
        /*0048*/ 	.byte	0x03, 0x50
        /*004a*/ 	.short	0x0000


	//----- nvinfo : EIATTR_MAXREG_COUNT
	.align		4
        /*004c*/ 	.byte	0x03, 0x1b
        /*004e*/ 	.short	0x00ff


	//----- nvinfo : EIATTR_MERCURY_ISA_VERSION
	.align		4
        /*0050*/ 	.byte	0x03, 0x5f
        /*0052*/ 	.short	0x0101


	//----- nvinfo : EIATTR_VRC_CTA_INIT_COUNT
	.align		4
        /*0054*/ 	.byte	0x02, 0x4a
	.zero		1
	.zero		1


	//----- nvinfo : EIATTR_EXIT_INSTR_OFFSETS
	.align		4
        /*0058*/ 	.byte	0x04, 0x1c
        /*005a*/ 	.short	(.L_43 - .L_42)


	//   ....[0]....
.L_42:
        /*005c*/ 	.word	0x00000090


	//   ....[1]....
        /*0060*/ 	.word	0x000000e0


	//   ....[2]....
        /*0064*/ 	.word	0x000005f0


	//----- nvinfo : EIATTR_CRS_STACK_SIZE
	.align		4
.L_43:
        /*0068*/ 	.byte	0x04, 0x1e
        /*006a*/ 	.short	(.L_45 - .L_44)
.L_44:
        /*006c*/ 	.word	0x00000000


	//----- nvinfo : EIATTR_CBANK_PARAM_SIZE
	.align		4
.L_45:
        /*0070*/ 	.byte	0x03, 0x19
        /*0072*/ 	.short	0x0020


	//----- nvinfo : EIATTR_PARAM_CBANK
	.align		4
        /*0074*/ 	.byte	0x04, 0x0a
        /*0076*/ 	.short	(.L_47 - .L_46)
	.align		4
.L_46:
        /*0078*/ 	.word	index@(.nv.constant0._Z10PDH_kernelP10hist_entryP8atomdescxd)
        /*007c*/ 	.short	0x0380
        /*007e*/ 	.short	0x0020


	//----- nvinfo : EIATTR_SW_WAR
	.align		4
.L_47:
        /*0080*/ 	.byte	0x04, 0x36
        /*0082*/ 	.short	(.L_49 - .L_48)
.L_48:
        /*0084*/ 	.word	0x00000008
.L_49:


//--------------------- .nv.callgraph             --------------------------
	.section	.nv.callgraph,"",@"SHT_CUDA_CALLGRAPH"
	.align	4
	.sectionentsize	8
	.align		4
        /*0000*/ 	.word	0x00000000
	.align		4
        /*0004*/ 	.word	0xffffffff
	.align		4
        /*0008*/ 	.word	0x00000000
	.align		4
        /*000c*/ 	.word	0xfffffffe
	.align		4
        /*0010*/ 	.word	0x00000000
	.align		4
        /*0014*/ 	.word	0xfffffffd
	.align		4
        /*0018*/ 	.word	0x00000000
	.align		4
        /*001c*/ 	.word	0xfffffffc


//--------------------- .text._Z11PDH_kernel2P10hist_entryP8atomdescxd --------------------------
	.section	.text._Z11PDH_kernel2P10hist_entryP8atomdescxd,"ax",@progbits
	.align	128
        .global         _Z11PDH_kernel2P10hist_entryP8atomdescxd
        .type           _Z11PDH_kernel2P10hist_entryP8atomdescxd,@function
        .size           _Z11PDH_kernel2P10hist_entryP8atomdescxd,(.L_x_18 - _Z11PDH_kernel2P10hist_entryP8atomdescxd)
        .other          _Z11PDH_kernel2P10hist_entryP8atomdescxd,@"STO_CUDA_ENTRY STV_DEFAULT"
_Z11PDH_kernel2P10hist_entryP8atomdescxd:
.text._Z11PDH_kernel2P10hist_entryP8atomdescxd:
[----:B------:R-:W-:Y:S01]  /*0000*/  LDC R1, c[0x0][0x37c] ;  /* 0x0000df00ff017b82 */ /* 0x000fe20000000800 */
[----:B------:R-:W-:Y:S05]  /*0010*/  EXIT ;  /* 0x000000000000794d */ /* 0x000fea0003800000 */
.L_x_0:
[----:B------:R-:W-:-:S00]  /*0020*/  BRA `(.L_x_0) ;  /* 0xfffffffc00fc7947 */ /* 0x000fc0000383ffff */
[----:B------:R-:W-:-:S00]  /*0030*/  NOP ;  /* 0x0000000000007918 */ /* 0x000fc00000000000 */
        /* <DEDUP_REMOVED lines=12> */
.L_x_18:


//--------------------- .text._Z10PDH_kernelP10hist_entryP8atomdescxd --------------------------
	.section	.text._Z10PDH_kernelP10hist_entryP8atomdescxd,"ax",@progbits
	.align	128
        .global         _Z10PDH_kernelP10hist_entryP8atomdescxd
        .type           _Z10PDH_kernelP10hist_entryP8atomdescxd,@function
        .size           _Z10PDH_kernelP10hist_entryP8atomdescxd,(.L_x_17 - _Z10PDH_kernelP10hist_entryP8atomdescxd)
        .other          _Z10PDH_kernelP10hist_entryP8atomdescxd,@"STO_CUDA_ENTRY STV_DEFAULT"
_Z10PDH_kernelP10hist_entryP8atomdescxd:
.text._Z10PDH_kernelP10hist_entryP8atomdescxd:
[----:B------:R-:W-:Y:S01]  /*0000*/  LDC R1, c[0x0][0x37c] ;  /* 0x0000df00ff017b82 */ /* 0x000fe20000000800 */
[----:B------:R-:W0:Y:S07]  /*0010*/  S2R R0, SR_TID.X ;  /* 0x0000000000007919 */ /* 0x000e2e0000002100 */
[----:B------:R-:W0:Y:S01]  /*0020*/  S2UR UR4, SR_CTAID.X ;  /* 0x00000000000479c3 */ /* 0x000e220000002500 */
[----:B------:R-:W1:Y:S07]  /*0030*/  LDCU.64 UR6, c[0x0][0x390] ;  /* 0x00007200ff0677ac */ /* 0x000e6e0008000a00 */
[----:B------:R-:W0:Y:S02]  /*0040*/  LDC R3, c[0x0][0x360] ;  /* 0x0000d800ff037b82 */ /* 0x000e240000000800 */
[----:B0-----:R-:W-:-:S05]  /*0050*/  IMAD R3, R3, UR4, R0 ;  /* 0x0000000403037c24 */ /* 0x001fca000f8e0200 */
[----:B-1----:R-:W-:Y:S02]  /*0060*/  ISETP.GE.U32.AND P0, PT, R3, UR6, PT ;  /* 0x0000000603007c0c */ /* 0x002fe4000bf06070 */
[----:B------:R-:W-:-:S04]  /*0070*/  SHF.R.S32.HI R2, RZ, 0x1f, R3 ;  /* 0x0000001fff027819 */ /* 0x000fc80000011403 */
[----:B------:R-:W-:-:S13]  /*0080*/  ISETP.GE.AND.EX P0, PT, R2, UR7, PT, P0 ;  /* 0x0000000702007c0c */ /* 0x000fda000bf06300 */
[----:B------:R-:W-:Y:S05]  /*0090*/  @P0 EXIT ;  /* 0x000000000000094d */ /* 0x000fea0003800000 */
[----:B------:R-:W-:-:S05]  /*00a0*/  VIADD R0, R3, 0x1 ;  /* 0x0000000103007836 */ /* 0x000fca0000000000 */
[----:B------:R-:W-:Y:S02]  /*00b0*/  ISETP.GE.U32.AND P0, PT, R0, UR6, PT ;  /* 0x0000000600007c0c */ /* 0x000fe4000bf06070 */
[----:B------:R-:W-:-:S04]  /*00c0*/  SHF.R.S32.HI R4, RZ, 0x1f, R0 ;  /* 0x0000001fff047819 */ /* 0x000fc80000011400 */
[----:B------:R-:W-:-:S13]  /*00d0*/  ISETP.GE.AND.EX P0, PT, R4, UR7, PT, P0 ;  /* 0x0000000704007c0c */ /* 0x000fda000bf06300 */
[----:B------:R-:W-:Y:S05]  /*00e0*/  @P0 EXIT ;  /* 0x000000000000094d */ /* 0x000fea0003800000 */
[----:B------:R-:W0:Y:S01]  /*00f0*/  LDC.64 R10, c[0x0][0x388] ;  /* 0x0000e200ff0a7b82 */ /* 0x000e220000000a00 */
[----:B------:R-:W-:Y:S01]  /*0100*/  IMAD R5, R2, 0x18, RZ ;  /* 0x0000001802057824 */ /* 0x000fe200078e02ff */
[----:B------:R-:W1:Y:S01]  /*0110*/  LDCU.64 UR4, c[0x0][0x358] ;  /* 0x00006b00ff0477ac */ /* 0x000e620008000a00 */
[----:B------:R-:W2:Y:S05]  /*0120*/  LDCU UR6, c[0x0][0x39c] ;  /* 0x00007380ff0677ac */ /* 0x000eaa0008000800 */
[----:B------:R-:W3:Y:S01]  /*0130*/  LDC.64 R16, c[0x0][0x388] ;  /* 0x0000e200ff107b82 */ /* 0x000ee20000000a00 */
[----:B------:R-:W4:Y:S07]  /*0140*/  LDCU.64 UR8, c[0x0][0x390] ;  /* 0x00007200ff0877ac */ /* 0x000f2e0008000a00 */
[----:B------:R-:W1:Y:S08]  /*0150*/  LDC.64 R14, c[0x0][0x398] ;  /* 0x0000e600ff0e7b82 */ /* 0x000e700000000a00 */
[----:B------:R-:W1:Y:S01]  /*0160*/  LDC.64 R12, c[0x0][0x380] ;  /* 0x0000e000ff0c7b82 */ /* 0x000e620000000a00 */
[----:B0-----:R-:W-:-:S04]  /*0170*/  IMAD.WIDE.U32 R10, R3, 0x18, R10 ;  /* 0x00000018030a7825 */ /* 0x001fc800078e000a */
[----:B------:R-:W-:Y:S02]  /*0180*/  IMAD.MOV.U32 R3, RZ, RZ, R0 ;  /* 0x000000ffff037224 */ /* 0x000fe400078e0000 */
[----:B--2-4-:R-:W-:-:S07]  /*0190*/  IMAD.IADD R11, R11, 0x1, R5 ;  /* 0x000000010b0b7824 */ /* 0x014fce00078e0205 */
.L_x_5:
[----:B------:R-:W-:Y:S01]  /*01a0*/  IMAD R5, R4, 0x18, RZ ;  /* 0x0000001804057824 */ /* 0x000fe200078e02ff */
[----:B-1----:R-:W2:Y:S01]  /*01b0*/  LDG.E.64 R20, desc[UR4][R10.64+0x8] ;  /* 0x000008040a147981 */ /* 0x002ea2000c1e1b00 */
[----:B0--3--:R-:W-:-:S03]  /*01c0*/  IMAD.WIDE.U32 R8, R0, 0x18, R16 ;  /* 0x0000001800087825 */ /* 0x009fc600078e0010 */
[----:B------:R-:W3:Y:S01]  /*01d0*/  LDG.E.64 R6, desc[UR4][R10.64] ;  /* 0x000000040a067981 */ /* 0x000ee2000c1e1b00 */
[----:B------:R-:W-:-:S03]  /*01e0*/  IMAD.IADD R9, R9, 0x1, R5 ;  /* 0x0000000109097824 */ /* 0x000fc600078e0205 */
[----:B------:R-:W4:Y:S04]  /*01f0*/  LDG.E.64 R4, desc[UR4][R10.64+0x10] ;  /* 0x000010040a047981 */ /* 0x000f28000c1e1b00 */
[----:B------:R-:W2:Y:S04]  /*0200*/  LDG.E.64 R22, desc[UR4][R8.64+0x8] ;  /* 0x0000080408167981 */ /* 0x000ea8000c1e1b00 */
[----:B------:R-:W3:Y:S04]  /*0210*/  LDG.E.64 R18, desc[UR4][R8.64] ;  /* 0x0000000408127981 */ /* 0x000ee8000c1e1b00 */
[----:B------:R0:W4:Y:S02]  /*0220*/  LDG.E.64 R24, desc[UR4][R8.64+0x10] ;  /* 0x0000100408187981 */ /* 0x000124000c1e1b00 */
[----:B0-----:R-:W-:-:S02]  /*0230*/  IMAD.MOV.U32 R8, RZ, RZ, 0x0 ;  /* 0x00000000ff087424 */ /* 0x001fc400078e00ff */
[----:B------:R-:W-:Y:S01]  /*0240*/  IMAD.MOV.U32 R9, RZ, RZ, 0x3fd80000 ;  /* 0x3fd80000ff097424 */ /* 0x000fe200078e00ff */
[----:B------:R-:W-:Y:S05]  /*0250*/  YIELD ;  /* 0x0000000000007946 */ /* 0x000fea0003800000 */
[----:B------:R-:W-:Y:S01]  /*0260*/  BSSY.RECONVERGENT B0, `(.L_x_1) ;  /* 0x0000017000007945 */ /* 0x000fe20003800200 */
[----:B--2---:R-:W-:Y:S02]  /*0270*/  DADD R20, R20, -R22 ;  /* 0x0000000014147229 */ /* 0x004fe40000000816 */
[----:B---3--:R-:W-:-:S06]  /*0280*/  DADD R6, R6, -R18 ;  /* 0x0000000006067229 */ /* 0x008fcc0000000812 */
[----:B------:R-:W-:Y:S02]  /*0290*/  DMUL R20, R20, R20 ;  /* 0x0000001414147228 */ /* 0x000fe40000000000 */
[----:B----4-:R-:W-:-:S06]  /*02a0*/  DADD R24, R4, -R24 ;  /* 0x0000000004187229 */ /* 0x010fcc0000000818 */
[----:B------:R-:W-:-:S08]  /*02b0*/  DFMA R4, R6, R6, R20 ;  /* 0x000000060604722b */ /* 0x000fd00000000014 */
[----:B------:R-:W-:-:S06]  /*02c0*/  DFMA R4, R24, R24, R4 ;  /* 0x000000181804722b */ /* 0x000fcc0000000004 */
[----:B------:R-:W0:Y:S04]  /*02d0*/  MUFU.RSQ64H R7, R5 ;  /* 0x0000000500077308 */ /* 0x000e280000001c00 */
[----:B------:R-:W-:-:S06]  /*02e0*/  VIADD R6, R5, 0xfcb00000 ;  /* 0xfcb0000005067836 */ /* 0x000fcc0000000000 */
[----:B0-----:R-:W-:-:S08]  /*02f0*/  DMUL R18, R6, R6 ;  /* 0x0000000606127228 */ /* 0x001fd00000000000 */
[----:B------:R-:W-:-:S08]  /*0300*/  DFMA R18, R4, -R18, 1 ;  /* 0x3ff000000412742b */ /* 0x000fd00000000812 */
[----:B------:R-:W-:Y:S02]  /*0310*/  DFMA R8, R18, R8, 0.5 ;  /* 0x3fe000001208742b */ /* 0x000fe40000000008 */
[----:B------:R-:W-:-:S08]  /*0320*/  DMUL R18, R6, R18 ;  /* 0x0000001206127228 */ /* 0x000fd00000000000 */
[----:B------:R-:W-:Y:S01]  /*0330*/  DFMA R24, R8, R18, R6 ;  /* 0x000000120818722b */ /* 0x000fe20000000006 */
[----:B------:R-:W-:-:S07]  /*0340*/  ISETP.GE.U32.AND P0, PT, R6, 0x7ca00000, PT ;  /* 0x7ca000000600780c */ /* 0x000fce0003f06070 */
[----:B------:R-:W-:Y:S02]  /*0350*/  DMUL R18, R4, R24 ;  /* 0x0000001804127228 */ /* 0x000fe40000000000 */
[----:B------:R-:W-:Y:S01]  /*0360*/  VIADD R23, R25, 0xfff00000 ;  /* 0xfff0000019177836 */ /* 0x000fe20000000000 */
[----:B------:R-:W-:-:S05]  /*0370*/  MOV R22, R24 ;  /* 0x0000001800167202 */ /* 0x000fca0000000f00 */
[----:B------:R-:W-:-:S08]  /*0380*/  DFMA R20, R18, -R18, R4 ;  /* 0x800000121214722b */ /* 0x000fd00000000004 */
[----:B------:R-:W-:Y:S01]  /*0390*/  DFMA R8, R20, R22, R18 ;  /* 0x000000161408722b */ /* 0x000fe20000000012 */
[----:B------:R-:W-:Y:S10]  /*03a0*/  @!P0 BRA `(.L_x_2) ;  /* 0x0000000000088947 */ /* 0x000ff40003800000 */
[----:B------:R-:W-:-:S07]  /*03b0*/  MOV R0, 0x3d0 ;  /* 0x000003d000007802 */ /* 0x000fce0000000f00 */
[----:B------:R-:W-:Y:S05]  /*03c0*/  CALL.REL.NOINC `($__internal_1_$__cuda_sm20_dsqrt_rn_f64_mediumpath_v1) ;  /* 0x0000000400f07944 */ /* 0x000fea0003c00000 */
.L_x_2:
[----:B------:R-:W-:Y:S05]  /*03d0*/  BSYNC.RECONVERGENT B0 ;  /* 0x0000000000007941 */ /* 0x000fea0003800200 */
.L_x_1:
[----:B------:R-:W0:Y:S01]  /*03e0*/  MUFU.RCP64H R5, UR6 ;  /* 0x0000000600057d08 */ /* 0x000e220008001800 */
[----:B------:R-:W-:Y:S01]  /*03f0*/  IMAD.MOV.U32 R4, RZ, RZ, 0x1 ;  /* 0x00000001ff047424 */ /* 0x000fe200078e00ff */
[----:B------:R-:W-:Y:S01]  /*0400*/  FSETP.GEU.AND P1, PT, |R9|, 6.5827683646048100446e-37, PT ;  /* 0x036000000900780b */ /* 0x000fe20003f2e200 */
[----:B------:R-:W-:Y:S04]  /*0410*/  BSSY.RECONVERGENT B0, `(.L_x_3) ;  /* 0x0000012000007945 */ /* 0x000fe80003800200 */
[----:B0-----:R-:W-:-:S08]  /*0420*/  DFMA R6, R4, -R14, 1 ;  /* 0x3ff000000406742b */ /* 0x001fd0000000080e */
[----:B------:R-:W-:-:S08]  /*0430*/  DFMA R6, R6, R6, R6 ;  /* 0x000000060606722b */ /* 0x000fd00000000006 */
[----:B------:R-:W-:-:S08]  /*0440*/  DFMA R6, R4, R6, R4 ;  /* 0x000000060406722b */ /* 0x000fd00000000004 */
[----:B------:R-:W-:-:S08]  /*0450*/  DFMA R4, R6, -R14, 1 ;  /* 0x3ff000000604742b */ /* 0x000fd0000000080e */
[----:B------:R-:W-:-:S08]  /*0460*/  DFMA R4, R6, R4, R6 ;  /* 0x000000040604722b */ /* 0x000fd00000000006 */
[----:B------:R-:W-:-:S08]  /*0470*/  DMUL R6, R4, R8 ;  /* 0x0000000804067228 */ /* 0x000fd00000000000 */
[----:B------:R-:W-:-:S08]  /*0480*/  DFMA R18, R6, -R14, R8 ;  /* 0x8000000e0612722b */ /* 0x000fd00000000008 */
[----:B------:R-:W-:-:S10]  /*0490*/  DFMA R4, R4, R18, R6 ;  /* 0x000000120404722b */ /* 0x000fd40000000006 */
[----:B------:R-:W-:-:S05]  /*04a0*/  FFMA R0, RZ, UR6, R5 ;  /* 0x00000006ff007c23 */ /* 0x000fca0008000005 */
[----:B------:R-:W-:-:S13]  /*04b0*/  FSETP.GT.AND P0, PT, |R0|, 1.469367938527859385e-39, PT ;  /* 0x001000000000780b */ /* 0x000fda0003f04200 */
[----:B------:R-:W-:Y:S05]  /*04c0*/  @P0 BRA P1, `(.L_x_4) ;  /* 0x0000000000180947 */ /* 0x000fea0000800000 */
[----:B------:R-:W-:Y:S01]  /*04d0*/  IMAD.MOV.U32 R4, RZ, RZ, R8 ;  /* 0x000000ffff047224 */ /* 0x000fe200078e0008 */
[----:B------:R-:W-:Y:S01]  /*04e0*/  MOV R2, 0x510 ;  /* 0x0000051000027802 */ /* 0x000fe20000000f00 */
[----:B------:R-:W-:-:S07]  /*04f0*/  IMAD.MOV.U32 R5, RZ, RZ, R9 ;  /* 0x000000ffff057224 */ /* 0x000fce00078e0009 */
[----:B------:R-:W-:Y:S05]  /*0500*/  CALL.REL.NOINC `($__internal_0_$__cuda_sm20_div_rn_f64_full) ;  /* 0x00000000003c7944 */ /* 0x000fea0003c00000 */
[----:B------:R-:W-:Y:S02]  /*0510*/  IMAD.MOV.U32 R4, RZ, RZ, R20 ;  /* 0x000000ffff047224 */ /* 0x000fe400078e0014 */
[----:B------:R-:W-:-:S07]  /*0520*/  IMAD.MOV.U32 R5, RZ, RZ, R21 ;  /* 0x000000ffff057224 */ /* 0x000fce00078e0015 */
.L_x_4:
[----:B------:R-:W-:Y:S05]  /*0530*/  BSYNC.RECONVERGENT B0 ;  /* 0x0000000000007941 */ /* 0x000fea0003800200 */
.L_x_3:
[----:B------:R0:W1:Y:S01]  /*0540*/  F2I.F64.TRUNC R7, R4 ;  /* 0x0000000400077311 */ /* 0x000062000030d100 */
[----:B------:R-:W-:Y:S01]  /*0550*/  IADD3 R0, PT, PT, R3, 0x1, RZ ;  /* 0x0000000103007810 */ /* 0x000fe20007ffe0ff */
[----:B------:R-:W-:Y:S02]  /*0560*/  IMAD.MOV.U32 R8, RZ, RZ, 0x1 ;  /* 0x00000001ff087424 */ /* 0x000fe400078e00ff */
[----:B------:R-:W-:Y:S01]  /*0570*/  IMAD.MOV.U32 R9, RZ, RZ, 0x0 ;  /* 0x00000000ff097424 */ /* 0x000fe200078e00ff */
[----:B------:R-:W-:Y:S02]  /*0580*/  ISETP.GE.U32.AND P0, PT, R0, UR8, PT ;  /* 0x0000000800007c0c */ /* 0x000fe4000bf06070 */
[----:B0-----:R-:W-:-:S04]  /*0590*/  SHF.R.S32.HI R4, RZ, 0x1f, R0 ;  /* 0x0000001fff047819 */ /* 0x001fc80000011400 */
[----:B------:R-:W-:Y:S01]  /*05a0*/  ISETP.GE.AND.EX P0, PT, R4, UR9, PT, P0 ;  /* 0x0000000904007c0c */ /* 0x000fe2000bf06300 */
[----:B-1----:R-:W-:-:S05]  /*05b0*/  IMAD.WIDE R6, R7, 0x8, R12 ;  /* 0x0000000807067825 */ /* 0x002fca00078e020c */
[----:B------:R0:W-:Y:S01]  /*05c0*/  REDG.E.ADD.64.STRONG.GPU desc[UR4][R6.64], R8 ;  /* 0x000000080600798e */ /* 0x0001e2000c12e504 */
[----:B------:R-:W-:-:S06]  /*05d0*/  IMAD.MOV.U32 R3, RZ, RZ, R0 ;  /* 0x000000ffff037224 */ /* 0x000fcc00078e0000 */
[----:B------:R-:W-:Y:S05]  /*05e0*/  @!P0 BRA `(.L_x_5) ;  /* 0xfffffff800ec8947 */ /* 0x000fea000383ffff */
[----:B------:R-:W-:Y:S05]  /*05f0*/  EXIT ;  /* 0x000000000000794d */ /* 0x000fea0003800000 */
        .weak           $__internal_0_$__cuda_sm20_div_rn_f64_full
        .type           $__internal_0_$__cuda_sm20_div_rn_f64_full,@function
        .size           $__internal_0_$__cuda_sm20_div_rn_f64_full,($__internal_1_$__cuda_sm20_dsqrt_rn_f64_mediumpath_v1 - $__internal_0_$__cuda_sm20_div_rn_f64_full)
$__internal_0_$__cuda_sm20_div_rn_f64_full:
[----:B------:R-:W0:Y:S01]  /*0600*/  LDC.64 R8, c[0x0][0x398] ;  /* 0x0000e600ff087b82 */ /* 0x000e220000000a00 */
[----:B------:R-:W-:Y:S01]  /*0610*/  IMAD.MOV.U32 R22, RZ, RZ, 0x1 ;  /* 0x00000001ff167424 */ /* 0x000fe200078e00ff */
[C---:B------:R-:W-:Y:S01]  /*0620*/  FSETP.GEU.AND P2, PT, |R5|.reuse, 1.469367938527859385e-39, PT ;  /* 0x001000000500780b */ /* 0x040fe20003f4e200 */
[----:B------:R-:W-:Y:S01]  /*0630*/  IMAD.MOV.U32 R0, RZ, RZ, 0x1ca00000 ;  /* 0x1ca00000ff007424 */ /* 0x000fe200078e00ff */
[----:B------:R-:W-:Y:S01]  /*0640*/  LOP3.LUT R26, R5, 0x7ff00000, RZ, 0xc0, !PT ;  /* 0x7ff00000051a7812 */ /* 0x000fe200078ec0ff */
[----:B------:R-:W-:Y:S01]  /*0650*/  BSSY.RECONVERGENT B1, `(.L_x_6) ;  /* 0x0000050000017945 */ /* 0x000fe20003800200 */
[C---:B0-----:R-:W-:Y:S02]  /*0660*/  FSETP.GEU.AND P0, PT, |R9|.reuse, 1.469367938527859385e-39, PT ;  /* 0x001000000900780b */ /* 0x041fe40003f0e200 */
[C---:B------:R-:W-:Y:S02]  /*0670*/  LOP3.LUT R6, R9.reuse, 0x800fffff, RZ, 0xc0, !PT ;  /* 0x800fffff09067812 */ /* 0x040fe400078ec0ff */
[----:B------:R-:W-:-:S02]  /*0680*/  LOP3.LUT R27, R9, 0x7ff00000, RZ, 0xc0, !PT ;  /* 0x7ff00000091b7812 */ /* 0x000fc400078ec0ff */
[----:B------:R-:W-:Y:S01]  /*0690*/  LOP3.LUT R7, R6, 0x3ff00000, RZ, 0xfc, !PT ;  /* 0x3ff0000006077812 */ /* 0x000fe200078efcff */
[----:B------:R-:W-:Y:S01]  /*06a0*/  IMAD.MOV.U32 R6, RZ, RZ, R8 ;  /* 0x000000ffff067224 */ /* 0x000fe200078e0008 */
[----:B------:R-:W-:-:S04]  /*06b0*/  ISETP.GE.U32.AND P1, PT, R26, R27, PT ;  /* 0x0000001b1a00720c */ /* 0x000fc80003f26070 */
[----:B------:R-:W-:Y:S01]  /*06c0*/  SEL R0, R0, 0x63400000, !P1 ;  /* 0x6340000000007807 */ /* 0x000fe20004800000 */
[----:B------:R-:W0:Y:S03]  /*06d0*/  @!P0 LDC.64 R18, c[0x0][0x398] ;  /* 0x0000e600ff128b82 */ /* 0x000e260000000a00 */
[----:B------:R-:W-:-:S04]  /*06e0*/  @!P2 LOP3.LUT R24, R0, 0x80000000, R5, 0xf8, !PT ;  /* 0x800000000018a812 */ /* 0x000fc800078ef805 */
[----:B------:R-:W-:Y:S01]  /*06f0*/  @!P2 LOP3.LUT R25, R24, 0x100000, RZ, 0xfc, !PT ;  /* 0x001000001819a812 */ /* 0x000fe200078efcff */
[----:B------:R-:W-:Y:S01]  /*0700*/  @!P2 IMAD.MOV.U32 R24, RZ, RZ, RZ ;  /* 0x000000ffff18a224 */ /* 0x000fe200078e00ff */
[----:B0-----:R-:W-:-:S06]  /*0710*/  @!P0 DMUL R6, R18, 8.98846567431157953865e+307 ;  /* 0x7fe0000012068828 */ /* 0x001fcc0000000000 */
[----:B------:R-:W0:Y:S02]  /*0720*/  MUFU.RCP64H R23, R7 ;  /* 0x0000000700177308 */ /* 0x000e240000001800 */
[----:B0-----:R-:W-:-:S08]  /*0730*/  DFMA R18, R22, -R6, 1 ;  /* 0x3ff000001612742b */ /* 0x001fd00000000806 */
[----:B------:R-:W-:-:S08]  /*0740*/  DFMA R18, R18, R18, R18 ;  /* 0x000000121212722b */ /* 0x000fd00000000012 */
[----:B------:R-:W-:Y:S01]  /*0750*/  DFMA R22, R22, R18, R22 ;  /* 0x000000121616722b */ /* 0x000fe20000000016 */
[----:B------:R-:W-:Y:S01]  /*0760*/  LOP3.LUT R19, R0, 0x800fffff, R5, 0xf8, !PT ;  /* 0x800fffff00137812 */ /* 0x000fe200078ef805 */
[----:B------:R-:W-:-:S06]  /*0770*/  IMAD.MOV.U32 R18, RZ, RZ, R4 ;  /* 0x000000ffff127224 */ /* 0x000fcc00078e0004 */
[----:B------:R-:W-:Y:S02]  /*0780*/  DFMA R20, R22, -R6, 1 ;  /* 0x3ff000001614742b */ /* 0x000fe40000000806 */
[----:B------:R-:W-:-:S06]  /*0790*/  @!P2 DFMA R18, R18, 2, -R24 ;  /* 0x400000001212a82b */ /* 0x000fcc0000000818 */
[----:B------:R-:W-:-:S08]  /*07a0*/  DFMA R20, R22, R20, R22 ;  /* 0x000000141614722b */ /* 0x000fd00000000016 */
[----:B------:R-:W-:-:S08]  /*07b0*/  DMUL R22, R20, R18 ;  /* 0x0000001214167228 */ /* 0x000fd00000000000 */
[----:B------:R-:W-:-:S08]  /*07c0*/  DFMA R24, R22, -R6, R18 ;  /* 0x800000061618722b */ /* 0x000fd00000000012 */
[----:B------:R-:W-:Y:S01]  /*07d0*/  DFMA R24, R20, R24, R22 ;  /* 0x000000181418722b */ /* 0x000fe20000000016 */
[----:B------:R-:W-:Y:S01]  /*07e0*/  MOV R22, R26 ;  /* 0x0000001a00167202 */ /* 0x000fe20000000f00 */
[----:B------:R-:W-:Y:S01]  /*07f0*/  IMAD.MOV.U32 R23, RZ, RZ, R27 ;  /* 0x000000ffff177224 */ /* 0x000fe200078e001b */
[----:B------:R-:W-:Y:S02]  /*0800*/  @!P2 LOP3.LUT R22, R19, 0x7ff00000, RZ, 0xc0, !PT ;  /* 0x7ff000001316a812 */ /* 0x000fe400078ec0ff */
[----:B------:R-:W-:-:S03]  /*0810*/  @!P0 LOP3.LUT R23, R7, 0x7ff00000, RZ, 0xc0, !PT ;  /* 0x7ff0000007178812 */ /* 0x000fc600078ec0ff */
[----:B------:R-:W-:-:S05]  /*0820*/  VIADD R20, R22, 0xffffffff ;  /* 0xffffffff16147836 */ /* 0x000fca0000000000 */
[----:B------:R-:W-:Y:S01]  /*0830*/  ISETP.GT.U32.AND P0, PT, R20, 0x7feffffe, PT ;  /* 0x7feffffe1400780c */ /* 0x000fe20003f04070 */
[----:B------:R-:W-:-:S05]  /*0840*/  VIADD R20, R23, 0xffffffff ;  /* 0xffffffff17147836 */ /* 0x000fca0000000000 */
[----:B------:R-:W-:-:S13]  /*0850*/  ISETP.GT.U32.OR P0, PT, R20, 0x7feffffe, P0 ;  /* 0x7feffffe1400780c */ /* 0x000fda0000704470 */
[----:B------:R-:W-:Y:S05]  /*0860*/  @P0 BRA `(.L_x_7) ;  /* 0x0000000000600947 */ /* 0x000fea0003800000 */
[----:B------:R-:W-:Y:S01]  /*0870*/  VIADDMNMX R26, R26, -R27, 0xb9600000, !PT ;  /* 0xb96000001a1a7446 */ /* 0x000fe2000780091b */
[----:B------:R-:W-:-:S03]  /*0880*/  IMAD.MOV.U32 R4, RZ, RZ, RZ ;  /* 0x000000ffff047224 */ /* 0x000fc600078e00ff */
[----:B------:R-:W-:-:S05]  /*0890*/  VIMNMX R5, PT, PT, R26, 0x46a00000, PT ;  /* 0x46a000001a057848 */ /* 0x000fca0003fe0100 */
[----:B------:R-:W-:-:S04]  /*08a0*/  IMAD.IADD R0, R5, 0x1, -R0 ;  /* 0x0000000105007824 */ /* 0x000fc800078e0a00 */
[----:B------:R-:W-:-:S06]  /*08b0*/  VIADD R5, R0, 0x7fe00000 ;  /* 0x7fe0000000057836 */ /* 0x000fcc0000000000 */
[----:B------:R-:W-:-:S10]  /*08c0*/  DMUL R20, R24, R4 ;  /* 0x0000000418147228 */ /* 0x000fd40000000000 */
[----:B------:R-:W-:-:S13]  /*08d0*/  FSETP.GTU.AND P0, PT, |R21|, 1.469367938527859385e-39, PT ;  /* 0x001000001500780b */ /* 0x000fda0003f0c200 */
[----:B------:R-:W-:Y:S05]  /*08e0*/  @P0 BRA `(.L_x_8) ;  /* 0x0000000000980947 */ /* 0x000fea0003800000 */
[----:B------:R-:W-:Y:S01]  /*08f0*/  DFMA R6, R24, -R6, R18 ;  /* 0x800000061806722b */ /* 0x000fe20000000012 */
[----:B------:R-:W-:-:S09]  /*0900*/  MOV R4, RZ ;  /* 0x000000ff00047202 */ /* 0x000fd20000000f00 */
[C---:B------:R-:W-:Y:S02]  /*0910*/  FSETP.NEU.AND P0, PT, R7.reuse, RZ, PT ;  /* 0x000000ff0700720b */ /* 0x040fe40003f0d000 */
[----:B------:R-:W-:-:S04]  /*0920*/  LOP3.LUT R9, R7, 0x80000000, R9, 0x48, !PT ;  /* 0x8000000007097812 */ /* 0x000fc800078e4809 */
[----:B------:R-:W-:-:S07]  /*0930*/  LOP3.LUT R5, R9, R5, RZ, 0xfc, !PT ;  /* 0x0000000509057212 */ /* 0x000fce00078efcff */
[----:B------:R-:W-:Y:S05]  /*0940*/  @!P0 BRA `(.L_x_8) ;  /* 0x0000000000808947 */ /* 0x000fea0003800000 */
[----:B------:R-:W-:Y:S01]  /*0950*/  IMAD.MOV R7, RZ, RZ, -R0 ;  /* 0x000000ffff077224 */ /* 0x000fe200078e0a00 */
[----:B------:R-:W-:Y:S01]  /*0960*/  DMUL.RP R4, R24, R4 ;  /* 0x0000000418047228 */ /* 0x000fe20000008000 */
[----:B------:R-:W-:-:S06]  /*0970*/  IMAD.MOV.U32 R6, RZ, RZ, RZ ;  /* 0x000000ffff067224 */ /* 0x000fcc00078e00ff */
[----:B------:R-:W-:-:S03]  /*0980*/  DFMA R6, R20, -R6, R24 ;  /* 0x800000061406722b */ /* 0x000fc60000000018 */
[----:B------:R-:W-:-:S03]  /*0990*/  LOP3.LUT R9, R5, R9, RZ, 0x3c, !PT ;  /* 0x0000000905097212 */ /* 0x000fc600078e3cff */
[----:B------:R-:W-:-:S04]  /*09a0*/  IADD3 R6, PT, PT, -R0, -0x43300000, RZ ;  /* 0xbcd0000000067810 */ /* 0x000fc80007ffe1ff */
[----:B------:R-:W-:-:S04]  /*09b0*/  FSETP.NEU.AND P0, PT, |R7|, R6, PT ;  /* 0x000000060700720b */ /* 0x000fc80003f0d200 */
[----:B------:R-:W-:Y:S02]  /*09c0*/  FSEL R20, R4, R20, !P0 ;  /* 0x0000001404147208 */ /* 0x000fe40004000000 */
[----:B------:R-:W-:Y:S01]  /*09d0*/  FSEL R21, R9, R21, !P0 ;  /* 0x0000001509157208 */ /* 0x000fe20004000000 */
[----:B------:R-:W-:Y:S06]  /*09e0*/  BRA `(.L_x_8) ;  /* 0x0000000000587947 */ /* 0x000fec0003800000 */
.L_x_7:
[----:B------:R-:W-:-:S14]  /*09f0*/  DSETP.NAN.AND P0, PT, R4, R4, PT ;  /* 0x000000040400722a */ /* 0x000fdc0003f08000 */
[----:B------:R-:W-:Y:S05]  /*0a00*/  @P0 BRA `(.L_x_9) ;  /* 0x0000000000480947 */ /* 0x000fea0003800000 */
[----:B------:R-:W0:Y:S02]  /*0a10*/  LDC.64 R6, c[0x0][0x398] ;  /* 0x0000e600ff067b82 */ /* 0x000e240000000a00 */
[----:B0-----:R-:W-:-:S14]  /*0a20*/  DSETP.NAN.AND P0, PT, R6, R6, PT ;  /* 0x000000060600722a */ /* 0x001fdc0003f08000 */
[----:B------:R-:W-:Y:S05]  /*0a30*/  @P0 BRA `(.L_x_10) ;  /* 0x0000000000300947 */ /* 0x000fea0003800000 */
[----:B------:R-:W-:Y:S01]  /*0a40*/  ISETP.NE.AND P0, PT, R22, R23, PT ;  /* 0x000000171600720c */ /* 0x000fe20003f05270 */
[----:B------:R-:W-:Y:S02]  /*0a50*/  IMAD.MOV.U32 R20, RZ, RZ, 0x0 ;  /* 0x00000000ff147424 */ /* 0x000fe400078e00ff */
[----:B------:R-:W-:-:S10]  /*0a60*/  IMAD.MOV.U32 R21, RZ, RZ, -0x80000 ;  /* 0xfff80000ff157424 */ /* 0x000fd400078e00ff */
[----:B------:R-:W-:Y:S05]  /*0a70*/  @!P0 BRA `(.L_x_8) ;  /* 0x0000000000348947 */ /* 0x000fea0003800000 */
[----:B------:R-:W-:Y:S02]  /*0a80*/  ISETP.NE.AND P0, PT, R22, 0x7ff00000, PT ;  /* 0x7ff000001600780c */ /* 0x000fe40003f05270 */
[----:B------:R-:W-:Y:S02]  /*0a90*/  LOP3.LUT R21, R5, 0x80000000, R9, 0x48, !PT ;  /* 0x8000000005157812 */ /* 0x000fe400078e4809 */
[----:B------:R-:W-:-:S13]  /*0aa0*/  ISETP.EQ.OR P0, PT, R23, RZ, !P0 ;  /* 0x000000ff1700720c */ /* 0x000fda0004702670 */
[----:B------:R-:W-:Y:S01]  /*0ab0*/  @P0 LOP3.LUT R0, R21, 0x7ff00000, RZ, 0xfc, !PT ;  /* 0x7ff0000015000812 */ /* 0x000fe200078efcff */
[----:B------:R-:W-:Y:S02]  /*0ac0*/  @!P0 IMAD.MOV.U32 R20, RZ, RZ, RZ ;  /* 0x000000ffff148224 */ /* 0x000fe400078e00ff */
[----:B------:R-:W-:Y:S01]  /*0ad0*/  @P0 IMAD.MOV.U32 R20, RZ, RZ, RZ ;  /* 0x000000ffff140224 */ /* 0x000fe200078e00ff */
[----:B------:R-:W-:Y:S01]  /*0ae0*/  @P0 MOV R21, R0 ;  /* 0x0000000000150202 */ /* 0x000fe20000000f00 */
[----:B------:R-:W-:Y:S06]  /*0af0*/  BRA `(.L_x_8) ;  /* 0x0000000000147947 */ /* 0x000fec0003800000 */
.L_x_10:
[----:B------:R-:W-:Y:S01]  /*0b00*/  LOP3.LUT R21, R9, 0x80000, RZ, 0xfc, !PT ;  /* 0x0008000009157812 */ /* 0x000fe200078efcff */
[----:B------:R-:W-:Y:S01]  /*0b10*/  IMAD.MOV.U32 R20, RZ, RZ, R8 ;  /* 0x000000ffff147224 */ /* 0x000fe200078e0008 */
[----:B------:R-:W-:Y:S06]  /*0b20*/  BRA `(.L_x_8) ;  /* 0x0000000000087947 */ /* 0x000fec0003800000 */
.L_x_9:
[----:B------:R-:W-:Y:S01]  /*0b30*/  LOP3.LUT R21, R5, 0x80000, RZ, 0xfc, !PT ;  /* 0x0008000005157812 */ /* 0x000fe200078efcff */
[----:B------:R-:W-:-:S07]  /*0b40*/  IMAD.MOV.U32 R20, RZ, RZ, R4 ;  /* 0x000000ffff147224 */ /* 0x000fce00078e0004 */
.L_x_8:
[----:B------:R-:W-:Y:S05]  /*0b50*/  BSYNC.RECONVERGENT B1 ;  /* 0x0000000000017941 */ /* 0x000fea0003800200 */
.L_x_6:
[----:B------:R-:W-:Y:S02]  /*0b60*/  IMAD.MOV.U32 R4, RZ, RZ, R2 ;  /* 0x000000ffff047224 */ /* 0x000fe400078e0002 */
[----:B------:R-:W-:-:S04]  /*0b70*/  IMAD.MOV.U32 R5, RZ, RZ, 0x0 ;  /* 0x00000000ff057424 */ /* 0x000fc800078e00ff */
[----:B------:R-:W-:Y:S05]  /*0b80*/  RET.REL.NODEC R4 `(_Z10PDH_kernelP10hist_entryP8atomdescxd) ;  /* 0xfffffff4041c7950 */ /* 0x000fea0003c3ffff */
        .weak           $__internal_1_$__cuda_sm20_dsqrt_rn_f64_mediumpath_v1
        .type           $__internal_1_$__cuda_sm20_dsqrt_rn_f64_mediumpath_v1,@function
        .size           $__internal_1_$__cuda_sm20_dsqrt_rn_f64_mediumpath_v1,(.L_x_17 - $__internal_1_$__cuda_sm20_dsqrt_rn_f64_mediumpath_v1)
$__internal_1_$__cuda_sm20_dsqrt_rn_f64_mediumpath_v1:
[----:B------:R-:W-:Y:S01]  /*0b90*/  ISETP.GE.U32.AND P0, PT, R6, -0x3400000, PT ;  /* 0xfcc000000600780c */ /* 0x000fe20003f06070 */
[----:B------:R-:W-:Y:S01]  /*0ba0*/  BSSY.RECONVERGENT B1, `(.L_x_11) ;  /* 0x0000026000017945 */ /* 0x000fe20003800200 */
[----:B------:R-:W-:Y:S01]  /*0bb0*/  IMAD.MOV.U32 R22, RZ, RZ, R24 ;  /* 0x000000ffff167224 */ /* 0x000fe200078e0018 */
[----:B------:R-:W-:Y:S01]  /*0bc0*/  MOV R7, R21 ;  /* 0x0000001500077202 */ /* 0x000fe20000000f00 */
[----:B------:R-:W-:-:S09]  /*0bd0*/  IMAD.MOV.U32 R6, RZ, RZ, R20 ;  /* 0x000000ffff067224 */ /* 0x000fd200078e0014 */
[----:B------:R-:W-:Y:S05]  /*0be0*/  @!P0 BRA `(.L_x_12) ;  /* 0x0000000000208947 */ /* 0x000fea0003800000 */
[----:B------:R-:W-:-:S10]  /*0bf0*/  DFMA.RM R6, R6, R22, R18 ;  /* 0x000000160606722b */ /* 0x000fd40000004012 */
[----:B------:R-:W-:-:S05]  /*0c00*/  IADD3 R8, P0, PT, R6, 0x1, RZ ;  /* 0x0000000106087810 */ /* 0x000fca0007f1e0ff */
[----:B------:R-:W-:-:S06]  /*0c10*/  IMAD.X R9, RZ, RZ, R7, P0 ;  /* 0x000000ffff097224 */ /* 0x000fcc00000e0607 */
[----:B------:R-:W-:-:S08]  /*0c20*/  DFMA.RP R4, -R6, R8, R4 ;  /* 0x000000080604722b */ /* 0x000fd00000008104 */
[----:B------:R-:W-:-:S06]  /*0c30*/  DSETP.GT.AND P0, PT, R4, RZ, PT ;  /* 0x000000ff0400722a */ /* 0x000fcc0003f04000 */
[----:B------:R-:W-:Y:S02]  /*0c40*/  FSEL R6, R8, R6, P0 ;  /* 0x0000000608067208 */ /* 0x000fe40000000000 */
[----:B------:R-:W-:Y:S01]  /*0c50*/  FSEL R7, R9, R7, P0 ;  /* 0x0000000709077208 */ /* 0x000fe20000000000 */
[----:B------:R-:W-:Y:S06]  /*0c60*/  BRA `(.L_x_13) ;  /* 0x0000000000647947 */ /* 0x000fec0003800000 */
.L_x_12:
[----:B------:R-:W-:-:S14]  /*0c70*/  DSETP.NE.AND P0, PT, R4, RZ, PT ;  /* 0x000000ff0400722a */ /* 0x000fdc0003f05000 */
[----:B------:R-:W-:Y:S05]  /*0c80*/  @!P0 BRA `(.L_x_14) ;  /* 0x0000000000588947 */ /* 0x000fea0003800000 */
[----:B------:R-:W-:-:S13]  /*0c90*/  ISETP.GE.AND P0, PT, R5, RZ, PT ;  /* 0x000000ff0500720c */ /* 0x000fda0003f06270 */
[----:B------:R-:W-:Y:S02]  /*0ca0*/  @!P0 IMAD.MOV.U32 R6, RZ, RZ, 0x0 ;  /* 0x00000000ff068424 */ /* 0x000fe400078e00ff */
[----:B------:R-:W-:Y:S01]  /*0cb0*/  @!P0 IMAD.MOV.U32 R7, RZ, RZ, -0x80000 ;  /* 0xfff80000ff078424 */ /* 0x000fe200078e00ff */
[----:B------:R-:W-:Y:S06]  /*0cc0*/  @!P0 BRA `(.L_x_13) ;  /* 0x00000000004c8947 */ /* 0x000fec0003800000 */
[----:B------:R-:W-:-:S13]  /*0cd0*/  ISETP.GT.AND P0, PT, R5, 0x7fefffff, PT ;  /* 0x7fefffff0500780c */ /* 0x000fda0003f04270 */
[----:B------:R-:W-:Y:S05]  /*0ce0*/  @P0 BRA `(.L_x_14) ;  /* 0x0000000000400947 */ /* 0x000fea0003800000 */
[----:B------:R-:W-:Y:S01]  /*0cf0*/  DMUL R4, R4, 8.11296384146066816958e+31 ;  /* 0x4690000004047828 */ /* 0x000fe20000000000 */
[----:B------:R-:W-:Y:S02]  /*0d00*/  IMAD.MOV.U32 R6, RZ, RZ, RZ ;  /* 0x000000ffff067224 */ /* 0x000fe400078e00ff */
[----:B------:R-:W-:Y:S02]  /*0d10*/  IMAD.MOV.U32 R18, RZ, RZ, 0x0 ;  /* 0x00000000ff127424 */ /* 0x000fe400078e00ff */
[----:B------:R-:W-:Y:S01]  /*0d20*/  IMAD.MOV.U32 R19, RZ, RZ, 0x3fd80000 ;  /* 0x3fd80000ff137424 */ /* 0x000fe200078e00ff */
[----:B------:R-:W0:Y:S02]  /*0d30*/  MUFU.RSQ64H R7, R5 ;  /* 0x0000000500077308 */ /* 0x000e240000001c00 */
[----:B0-----:R-:W-:-:S08]  /*0d40*/  DMUL R8, R6, R6 ;  /* 0x0000000606087228 */ /* 0x001fd00000000000 */
[----:B------:R-:W-:-:S08]  /*0d50*/  DFMA R8, R4, -R8, 1 ;  /* 0x3ff000000408742b */ /* 0x000fd00000000808 */
[----:B------:R-:W-:Y:S02]  /*0d60*/  DFMA R18, R8, R18, 0.5 ;  /* 0x3fe000000812742b */ /* 0x000fe40000000012 */
[----:B------:R-:W-:-:S08]  /*0d70*/  DMUL R8, R6, R8 ;  /* 0x0000000806087228 */ /* 0x000fd00000000000 */
[----:B------:R-:W-:-:S08]  /*0d80*/  DFMA R8, R18, R8, R6 ;  /* 0x000000081208722b */ /* 0x000fd00000000006 */
[----:B------:R-:W-:Y:S02]  /*0d90*/  DMUL R6, R4, R8 ;  /* 0x0000000804067228 */ /* 0x000fe40000000000 */
[----:B------:R-:W-:-:S06]  /*0da0*/  IADD3 R9, PT, PT, R9, -0x100000, RZ ;  /* 0xfff0000009097810 */ /* 0x000fcc0007ffe0ff */
[----:B------:R-:W-:-:S08]  /*0db0*/  DFMA R18, R6, -R6, R4 ;  /* 0x800000060612722b */ /* 0x000fd00000000004 */
[----:B------:R-:W-:-:S10]  /*0dc0*/  DFMA R6, R8, R18, R6 ;  /* 0x000000120806722b */ /* 0x000fd40000000006 */
[----:B------:R-:W-:Y:S01]  /*0dd0*/  VIADD R7, R7, 0xfcb00000 ;  /* 0xfcb0000007077836 */ /* 0x000fe20000000000 */
[----:B------:R-:W-:Y:S06]  /*0de0*/  BRA `(.L_x_13) ;  /* 0x0000000000047947 */ /* 0x000fec0003800000 */
.L_x_14:
[----:B------:R-:W-:-:S11]  /*0df0*/  DADD R6, R4, R4 ;  /* 0x0000000004067229 */ /* 0x000fd60000000004 */
.L_x_13:
[----:B------:R-:W-:Y:S05]  /*0e00*/  BSYNC.RECONVERGENT B1 ;  /* 0x0000000000017941 */ /* 0x000fea0003800200 */
.L_x_11:
[----:B------:R-:W-:Y:S02]  /*0e10*/  IMAD.MOV.U32 R4, RZ, RZ, R0 ;  /* 0x000000ffff047224 */ /* 0x000fe400078e0000 */
[----:B------:R-:W-:Y:S02]  /*0e20*/  IMAD.MOV.U32 R5, RZ, RZ, 0x0 ;  /* 0x00000000ff057424 */ /* 0x000fe400078e00ff */
[----:B------:R-:W-:Y:S02]  /*0e30*/  IMAD.MOV.U32 R8, RZ, RZ, R6 ;  /* 0x000000ffff087224 */ /* 0x000fe400078e0006 */
[----:B------:R-:W-:Y:S01]  /*0e40*/  IMAD.MOV.U32 R9, RZ, RZ, R7 ;  /* 0x000000ffff097224 */ /* 0x000fe200078e0007 */
[----:B------:R-:W-:Y:S06]  /*0e50*/  RET.REL.NODEC R4 `(_Z10PDH_kernelP10hist_entryP8atomdescxd) ;  /* 0xfffffff004687950 */ /* 0x000fec0003c3ffff */
.L_x_15:
        /* <DEDUP_REMOVED lines=10> */
.L_x_17:


//--------------------- .nv.shared.reserved.0     --------------------------
	.section	.nv.shared.reserved.0,"aw",@nobits
	.weak		__nv_reservedSMEM_offset_0_alias
	.size		__nv_reservedSMEM_offset_0_alias, 0, 64
	.other		__nv_reservedSMEM_offset_0_alias,@"STO_CUDA_RESERVED_SHARED STV_DEFAULT"
__nv_reservedSMEM_offset_0_alias:
	.zero		0
	.zero		64


//--------------------- .nv.constant0._Z11PDH_kernel2P10hist_entryP8atomdescxd --------------------------
	.section	.nv.constant0._Z11PDH_kernel2P10hist_entryP8atomdescxd,"a",@progbits
	.sectionflags	@""
	.align	4
.nv.constant0._Z11PDH_kernel2P10hist_entryP8atomdescxd:
	.zero		928


//--------------------- .nv.constant0._Z10PDH_kernelP10hist_entryP8atomdescxd --------------------------
	.section	.nv.constant0._Z10PDH_kernelP10hist_entryP8atomdescxd,"a",@progbits
	.sectionflags	@""
	.align	4
.nv.constant0._Z10PDH_kernelP10hist_entryP8atomdescxd:
	.zero		928


//--------------------- SYMBOLS --------------------------

	.type		.nv.reservedSmem.offset0,@object
	.size		.nv.reservedSmem.offset0,0x4
